	.headerflags	@"EF_CUDA_TEXMODE_UNIFIED EF_CUDA_64BIT_ADDRESS EF_CUDA_ACCELERATORS EF_CUDA_SM90 EF_CUDA_VIRTUAL_SM(EF_CUDA_SM90)"
	.elftype	@"ET_EXEC"


//--------------------- .nv.info                  --------------------------
	.section	.nv.info,"",@"SHT_CUDA_INFO"
	.align	4


	//----- nvinfo : EIATTR_REGCOUNT
	.align		4
        /*0000*/ 	.byte	0x04, 0x2f
        /*0002*/ 	.short	(.L_3 - .L_2)
	.align		4
.L_2:
        /*0004*/ 	.word	index@(triton_poi_fused__native_batch_norm_legit_no_training_convolution_relu_31)
        /*0008*/ 	.word	0x00000020


	//----- nvinfo : EIATTR_MIN_STACK_SIZE
	.align		4
.L_3:
        /*000c*/ 	.byte	0x04, 0x12
        /*000e*/ 	.short	(.L_5 - .L_4)
	.align		4
.L_4:
        /*0010*/ 	.word	index@(triton_poi_fused__native_batch_norm_legit_no_training_convolution_relu_31)
        /*0014*/ 	.word	0x00000000


	//----- nvinfo : EIATTR_FRAME_SIZE
	.align		4
.L_5:
        /*0018*/ 	.byte	0x04, 0x11
        /*001a*/ 	.short	(.L_7 - .L_6)
	.align		4
.L_6:
        /*001c*/ 	.word	index@(triton_poi_fused__native_batch_norm_legit_no_training_convolution_relu_31)
        /*0020*/ 	.word	0x00000000


	//----- nvinfo : EIATTR_MIN_STACK_SIZE
	.align		4
.L_7:
        /*0024*/ 	.byte	0x04, 0x12
        /*0026*/ 	.short	(.L_9 - .L_8)
	.align		4
.L_8:
        /*0028*/ 	.word	index@(triton_poi_fused__native_batch_norm_legit_no_training_convolution_relu_31)
        /*002c*/ 	.word	0x00000000
.L_9:


//--------------------- .nv.info.triton_poi_fused__native_batch_norm_legit_no_training_convolution_relu_31 --------------------------
	.section	.nv.info.triton_poi_fused__native_batch_norm_legit_no_training_convolution_relu_31,"",@"SHT_CUDA_INFO"
	.sectionflags	@""
	.align	4


	//----- nvinfo : EIATTR_CUDA_API_VERSION
	.align		4
        /*0000*/ 	.byte	0x04, 0x37
        /*0002*/ 	.short	(.L_11 - .L_10)
.L_10:
        /*0004*/ 	.word	0x0000007c


	//----- nvinfo : EIATTR_KPARAM_INFO
	.align		4
.L_11:
        /*0008*/ 	.byte	0x04, 0x17
        /*000a*/ 	.short	(.L_13 - .L_12)
.L_12:
        /*000c*/ 	.word	0x00000000
        /*0010*/ 	.short	0x0007
        /*0012*/ 	.short	0x0038
        /*0014*/ 	.byte	0x00, 0xf0, 0x11, 0x00


	//----- nvinfo : EIATTR_KPARAM_INFO
	.align		4
.L_13:
        /*0018*/ 	.byte	0x04, 0x17
        /*001a*/ 	.short	(.L_15 - .L_14)
.L_14:
        /*001c*/ 	.word	0x00000000
        /*0020*/ 	.short	0x0006
        /*0022*/ 	.short	0x0030
        /*0024*/ 	.byte	0x00, 0xf4, 0x21, 0x00


	//----- nvinfo : EIATTR_KPARAM_INFO
	.align		4
.L_15:
        /*0028*/ 	.byte	0x04, 0x17
        /*002a*/ 	.short	(.L_17 - .L_16)
.L_16:
        /*002c*/ 	.word	0x00000000
        /*0030*/ 	.short	0x0005
        /*0032*/ 	.short	0x0028
        /*0034*/ 	.byte	0x00, 0xf4, 0x21, 0x00


	//----- nvinfo : EIATTR_KPARAM_INFO
	.align		4
.L_17:
        /*0038*/ 	.byte	0x04, 0x17
        /*003a*/ 	.short	(.L_19 - .L_18)
.L_18:
        /*003c*/ 	.word	0x00000000
        /*0040*/ 	.short	0x0004
        /*0042*/ 	.short	0x0020
        /*0044*/ 	.byte	0x00, 0xf4, 0x21, 0x00


	//----- nvinfo : EIATTR_KPARAM_INFO
	.align		4
.L_19:
        /*0048*/ 	.byte	0x04, 0x17
        /*004a*/ 	.short	(.L_21 - .L_20)
.L_20:
        /*004c*/ 	.word	0x00000000
        /*0050*/ 	.short	0x0003
        /*0052*/ 	.short	0x0018
        /*0054*/ 	.byte	0x00, 0xf4, 0x21, 0x00


	//----- nvinfo : EIATTR_KPARAM_INFO
	.align		4
.L_21:
        /*0058*/ 	.byte	0x04, 0x17
        /*005a*/ 	.short	(.L_23 - .L_22)
.L_22:
        /*005c*/ 	.word	0x00000000
        /*0060*/ 	.short	0x0002
        /*0062*/ 	.short	0x0010
        /*0064*/ 	.byte	0x00, 0xf4, 0x21, 0x00


	//----- nvinfo : EIATTR_KPARAM_INFO
	.align		4
.L_23:
        /*0068*/ 	.byte	0x04, 0x17
        /*006a*/ 	.short	(.L_25 - .L_24)
.L_24:
        /*006c*/ 	.word	0x00000000
        /*0070*/ 	.short	0x0001
        /*0072*/ 	.short	0x0008
        /*0074*/ 	.byte	0x00, 0xf4, 0x21, 0x00


	//----- nvinfo : EIATTR_KPARAM_INFO
	.align		4
.L_25:
        /*0078*/ 	.byte	0x04, 0x17
        /*007a*/ 	.short	(.L_27 - .L_26)
.L_26:
        /*007c*/ 	.word	0x00000000
        /*0080*/ 	.short	0x0000
        /*0082*/ 	.short	0x0000
        /*0084*/ 	.byte	0x00, 0xf4, 0x21, 0x00


	//----- nvinfo : EIATTR_SPARSE_MMA_MASK
	.align		4
.L_27:
        /*0088*/ 	.byte	0x03, 0x50
        /*008a*/ 	.short	0x0000


	//----- nvinfo : EIATTR_MAXREG_COUNT
	.align		4
        /*008c*/ 	.byte	0x03, 0x1b
        /*008e*/ 	.short	0x00ff


	//----- nvinfo : EIATTR_EXIT_INSTR_OFFSETS
	.align		4
        /*0090*/ 	.byte	0x04, 0x1c
        /*0092*/ 	.short	(.L_29 - .L_28)


	//   ....[0]....
.L_28:
        /*0094*/ 	.word	0x000007b0


	//----- nvinfo : EIATTR_REQNTID
	.align		4
.L_29:
        /*0098*/ 	.byte	0x04, 0x10
        /*009a*/ 	.short	(.L_31 - .L_30)
.L_30:
        /*009c*/ 	.word	0x00000080
        /*00a0*/ 	.word	0x00000001
        /*00a4*/ 	.word	0x00000001


	//----- nvinfo : EIATTR_CBANK_PARAM_SIZE
	.align		4
.L_31:
        /*00a8*/ 	.byte	0x03, 0x19
        /*00aa*/ 	.short	0x003c


	//----- nvinfo : EIATTR_PARAM_CBANK
	.align		4
        /*00ac*/ 	.byte	0x04, 0x0a
        /*00ae*/ 	.short	(.L_33 - .L_32)
	.align		4
.L_32:
        /*00b0*/ 	.word	index@(.nv.constant0.triton_poi_fused__native_batch_norm_legit_no_training_convolution_relu_31)
        /*00b4*/ 	.short	0x0210
        /*00b6*/ 	.short	0x003c


	//----- nvinfo : EIATTR_SW_WAR
	.align		4
.L_33:
        /*00b8*/ 	.byte	0x04, 0x36
        /*00ba*/ 	.short	(.L_35 - .L_34)
.L_34:
        /*00bc*/ 	.word	0x00000008
.L_35:


//--------------------- .nv.callgraph             --------------------------
	.section	.nv.callgraph,"",@"SHT_CUDA_CALLGRAPH"
	.align	4
	.sectionentsize	8
	.align		4
        /*0000*/ 	.word	0x00000000
	.align		4
        /*0004*/ 	.word	0xffffffff
	.align		4
        /*0008*/ 	.word	0x00000000
	.align		4
        /*000c*/ 	.word	0xfffffffe
	.align		4
        /*0010*/ 	.word	0x00000000
	.align		4
        /*0014*/ 	.word	0xfffffffd
	.align		4
        /*0018*/ 	.word	0x00000000
	.align		4
        /*001c*/ 	.word	0xfffffffc


//--------------------- .nv.constant4             --------------------------
	.section	.nv.constant4,"a",@progbits
	.align	8
	.align		8
.nv.constant4:
        /*0000*/ 	.dword	_$_str
	.align		8
        /*0008*/ 	.dword	_$_str_$_2


//--------------------- .text.triton_poi_fused__native_batch_norm_legit_no_training_convolution_relu_31 --------------------------
	.section	.text.triton_poi_fused__native_batch_norm_legit_no_training_convolution_relu_31,"ax",@progbits
	.align	128
        .global         triton_poi_fused__native_batch_norm_legit_no_training_convolution_relu_31
        .type           triton_poi_fused__native_batch_norm_legit_no_training_convolution_relu_31,@function
        .size           triton_poi_fused__native_batch_norm_legit_no_training_convolution_relu_31,(.L_x_1 - triton_poi_fused__native_batch_norm_legit_no_training_convolution_relu_31)
        .other          triton_poi_fused__native_batch_norm_legit_no_training_convolution_relu_31,@"STO_CUDA_ENTRY STV_DEFAULT"
triton_poi_fused__native_batch_norm_legit_no_training_convolution_relu_31:
.text.triton_poi_fused__native_batch_norm_legit_no_training_convolution_relu_31:
[----:B------:R-:W-:Y:S01]  /*0000*/  LDC R1, c[0x0][0x28] ;  /* 0x00000a00ff017b82 */ /* 0x000fe20000000800 */
[----:B------:R-:W1:Y:S01]  /*0010*/  S2R R0, SR_TID.X ;  /* 0x0000000000007919 */ /* 0x000e620000002100 */
[----:B------:R-:W-:-:S06]  /*0020*/  ULDC.64 UR4, c[0x0][0x208] ;  /* 0x0000820000047ab9 */ /* 0x000fcc0000000a00 */
[----:B------:R-:W2:Y:S01]  /*0030*/  LDC.64 R28, c[0x0][0x218] ;  /* 0x00008600ff1c7b82 */ /* 0x000ea20000000a00 */
[----:B------:R-:W3:Y:S07]  /*0040*/  S2R R5, SR_CTAID.X ;  /* 0x0000000000057919 */ /* 0x000eee0000002500 */
[----:B------:R-:W4:Y:S08]  /*0050*/  LDC.64 R26, c[0x0][0x220] ;  /* 0x00008800ff1a7b82 */ /* 0x000f300000000a00 */
[----:B------:R-:W5:Y:S01]  /*0060*/  LDC.64 R22, c[0x0][0x230] ;  /* 0x00008c00ff167b82 */ /* 0x000f620000000a00 */
[----:B-1----:R-:W-:-:S02]  /*0070*/  SHF.L.U32 R0, R0, 0x2, RZ ;  /* 0x0000000200007819 */ /* 0x002fc400000006ff */
[----:B---3--:R-:W-:Y:S02]  /*0080*/  SHF.R.S32.HI R3, RZ, 0x15, R5 ;  /* 0x00000015ff037819 */ /* 0x008fe40000011405 */
[----:B------:R-:W-:Y:S02]  /*0090*/  LOP3.LUT R0, R0, 0x1fc, RZ, 0xc0, !PT ;  /* 0x000001fc00007812 */ /* 0x000fe400078ec0ff */
[----:B------:R-:W-:Y:S02]  /*00a0*/  SGXT R3, R3, 0x1 ;  /* 0x000000010303781a */ /* 0x000fe40000000200 */
[----:B------:R-:W-:Y:S02]  /*00b0*/  LEA R0, R5, R0, 0xa ;  /* 0x0000000005007211 */ /* 0x000fe400078e50ff */
[----:B------:R-:W1:Y:S02]  /*00c0*/  LDC.64 R4, c[0x0][0x228] ;  /* 0x00008a00ff047b82 */ /* 0x000e640000000a00 */
[----:B------:R-:W-:-:S04]  /*00d0*/  LEA.HI R3, R3, R0, RZ, 0xa ;  /* 0x0000000003037211 */ /* 0x000fc800078f50ff */
[----:B------:R-:W-:Y:S02]  /*00e0*/  SHF.R.S32.HI R9, RZ, 0xa, R3 ;  /* 0x0000000aff097819 */ /* 0x000fe40000011403 */
[----:B------:R-:W-:Y:S02]  /*00f0*/  IADD3 R3, R3, 0x200, RZ ;  /* 0x0000020003037810 */ /* 0x000fe40007ffe0ff */
[----:B------:R-:W-:Y:S02]  /*0100*/  LEA.HI R2, R9, R9, RZ, 0x6 ;  /* 0x0000000909027211 */ /* 0x000fe400078f30ff */
[----:B------:R-:W-:Y:S02]  /*0110*/  SHF.R.S32.HI R3, RZ, 0xa, R3 ;  /* 0x0000000aff037819 */ /* 0x000fe40000011403 */
[----:B------:R-:W-:Y:S02]  /*0120*/  LOP3.LUT R2, R2, 0xffffffc0, RZ, 0xc0, !PT ;  /* 0xffffffc002027812 */ /* 0x000fe400078ec0ff */
[----:B------:R-:W-:-:S02]  /*0130*/  LEA.HI R6, R3, R3, RZ, 0x6 ;  /* 0x0000000303067211 */ /* 0x000fc400078f30ff */
[----:B------:R-:W-:Y:S02]  /*0140*/  IADD3 R9, R9, -R2, RZ ;  /* 0x8000000209097210 */ /* 0x000fe40007ffe0ff */
[----:B------:R-:W-:-:S04]  /*0150*/  LOP3.LUT R6, R6, 0xffffffc0, RZ, 0xc0, !PT ;  /* 0xffffffc006067812 */ /* 0x000fc800078ec0ff */
[----:B------:R-:W-:Y:S01]  /*0160*/  IADD3 R3, R3, -R6, RZ ;  /* 0x8000000603037210 */ /* 0x000fe20007ffe0ff */
[--C-:B-1----:R-:W-:Y:S01]  /*0170*/  IMAD.WIDE R12, R9, 0x4, R4.reuse ;  /* 0x00000004090c7825 */ /* 0x102fe200078e0204 */
[----:B------:R-:W1:Y:S03]  /*0180*/  LDC.64 R6, c[0x0][0x210] ;  /* 0x00008400ff067b82 */ /* 0x000e660000000a00 */
[----:B------:R-:W-:Y:S01]  /*0190*/  IMAD.WIDE R24, R3, 0x4, R4 ;  /* 0x0000000403187825 */ /* 0x000fe200078e0204 */
[----:B------:R-:W3:Y:S04]  /*01a0*/  LDG.E.EL R21, desc[UR4][R12.64] ;  /* 0x000000040c157981 */ /* 0x000ee8000c2e1900 */
[----:B------:R-:W5:Y:S01]  /*01b0*/  LDC.64 R4, c[0x0][0x238] ;  /* 0x00008e00ff047b82 */ /* 0x000f620000000a00 */
[----:B------:R-:W3:Y:S01]  /*01c0*/  LDG.E.EL R24, desc[UR4][R24.64] ;  /* 0x0000000418187981 */ /* 0x000ee2000c2e1900 */
[----:B--2---:R-:W-:-:S05]  /*01d0*/  IMAD.WIDE R10, R9, 0x4, R28 ;  /* 0x00000004090a7825 */ /* 0x004fca00078e021c */
[----:B------:R4:W2:Y:S01]  /*01e0*/  LDG.E.EL R19, desc[UR4][R10.64] ;  /* 0x000000040a137981 */ /* 0x0008a2000c2e1900 */
[----:B-1----:R-:W-:-:S04]  /*01f0*/  IMAD.WIDE R6, R0, 0x4, R6 ;  /* 0x0000000400067825 */ /* 0x002fc800078e0206 */
[C---:B----4-:R-:W-:Y:S01]  /*0200*/  IMAD.WIDE R10, R9.reuse, 0x4, R26 ;  /* 0x00000004090a7825 */ /* 0x050fe200078e021a */
[----:B------:R-:W2:Y:S04]  /*0210*/  LDG.E.128 R12, desc[UR4][R6.64] ;  /* 0x00000004060c7981 */ /* 0x000ea8000c1e1d00 */
[----:B------:R-:W4:Y:S01]  /*0220*/  LDG.E.EL R18, desc[UR4][R10.64] ;  /* 0x000000040a127981 */ /* 0x000f22000c2e1900 */
[----:B-----5:R-:W-:-:S04]  /*0230*/  IMAD.WIDE R16, R9, 0x4, R22 ;  /* 0x0000000409107825 */ /* 0x020fc800078e0216 */
[----:B0-----:R-:W-:Y:S02]  /*0240*/  IMAD.WIDE R8, R9, 0x4, R4 ;  /* 0x0000000409087825 */ /* 0x001fe400078e0204 */
[----:B------:R-:W5:Y:S02]  /*0250*/  LDG.E.EL R17, desc[UR4][R16.64] ;  /* 0x0000000410117981 */ /* 0x000f64000c2e1900 */
[C---:B------:R-:W-:Y:S02]  /*0260*/  IMAD.WIDE R28, R3.reuse, 0x4, R28 ;  /* 0x00000004031c7825 */ /* 0x040fe400078e021c */
[----:B------:R-:W5:Y:S02]  /*0270*/  LDG.E.EL R20, desc[UR4][R8.64] ;  /* 0x0000000408147981 */ /* 0x000f64000c2e1900 */
[C---:B------:R-:W-:Y:S02]  /*0280*/  IMAD.WIDE R26, R3.reuse, 0x4, R26 ;  /* 0x00000004031a7825 */ /* 0x040fe400078e021a */
[----:B------:R0:W5:Y:S04]  /*0290*/  LDG.E.EL R16, desc[UR4][R28.64] ;  /* 0x000000041c107981 */ /* 0x000168000c2e1900 */
[----:B------:R-:W5:Y:S01]  /*02a0*/  LDG.E.128 R8, desc[UR4][R6.64+0x800] ;  /* 0x0008000406087981 */ /* 0x000f62000c1e1d00 */
[----:B------:R-:W-:-:S03]  /*02b0*/  IMAD.WIDE R4, R3, 0x4, R4 ;  /* 0x0000000403047825 */ /* 0x000fc600078e0204 */
[----:B------:R-:W5:Y:S01]  /*02c0*/  LDG.E.EL R2, desc[UR4][R26.64] ;  /* 0x000000041a027981 */ /* 0x000f62000c2e1900 */
[----:B------:R-:W-:-:S03]  /*02d0*/  IMAD.WIDE R22, R3, 0x4, R22 ;  /* 0x0000000403167825 */ /* 0x000fc600078e0216 */
[----:B------:R-:W5:Y:S04]  /*02e0*/  LDG.E.EL R4, desc[UR4][R4.64] ;  /* 0x0000000404047981 */ /* 0x000f68000c2e1900 */
[----:B------:R1:W5:Y:S01]  /*02f0*/  LDG.E.EL R3, desc[UR4][R22.64] ;  /* 0x0000000416037981 */ /* 0x000362000c2e1900 */
[----:B---3--:R-:W-:Y:S01]  /*0300*/  FADD R21, R21, 9.9999997473787516356e-06 ;  /* 0x3727c5ac15157421 */ /* 0x008fe20000000000 */
[----:B------:R-:W-:-:S03]  /*0310*/  FADD R24, R24, 9.9999997473787516356e-06 ;  /* 0x3727c5ac18187421 */ /* 0x000fc60000000000 */
[----:B------:R-:W3:Y:S08]  /*0320*/  MUFU.SQRT R25, R21 ;  /* 0x0000001500197308 */ /* 0x000ef00000002000 */
[----:B0-----:R-:W0:Y:S01]  /*0330*/  MUFU.SQRT R28, R24 ;  /* 0x00000018001c7308 */ /* 0x001e220000002000 */
[C---:B---3--:R-:W-:Y:S02]  /*0340*/  FSETP.GT.AND P0, PT, R25.reuse, 8.50705917302346158658e+37, PT ;  /* 0x7e8000001900780b */ /* 0x048fe40003f04000 */
[----:B------:R-:W-:-:S02]  /*0350*/  FSETP.GEU.AND P2, PT, R25, 1.175494350822287508e-38, PT ;  /* 0x008000001900780b */ /* 0x000fc40003f4e000 */
[C---:B0-----:R-:W-:Y:S02]  /*0360*/  FSETP.GT.AND P1, PT, R28.reuse, 8.50705917302346158658e+37, PT ;  /* 0x7e8000001c00780b */ /* 0x041fe40003f24000 */
[----:B------:R-:W-:-:S07]  /*0370*/  FSETP.GEU.AND P3, PT, R28, 1.175494350822287508e-38, PT ;  /* 0x008000001c00780b */ /* 0x000fce0003f6e000 */
[----:B------:R-:W-:Y:S01]  /*0380*/  @P0 FMUL R25, R25, 0.25 ;  /* 0x3e80000019190820 */ /* 0x000fe20000400000 */
[----:B------:R-:W-:-:S03]  /*0390*/  HFMA2.MMA R24, -RZ, RZ, 1.625, 0 ;  /* 0x3e800000ff187435 */ /* 0x000fc600000001ff */
[----:B------:R-:W-:Y:S01]  /*03a0*/  @!P2 FMUL R25, R25, 16777216 ;  /* 0x4b8000001919a820 */ /* 0x000fe20000400000 */
[----:B------:R-:W-:-:S04]  /*03b0*/  @P1 FMUL R28, R28, 0.25 ;  /* 0x3e8000001c1c1820 */ /* 0x000fc80000400000 */
[----:B------:R-:W-:Y:S01]  /*03c0*/  @!P3 FMUL R28, R28, 16777216 ;  /* 0x4b8000001c1cb820 */ /* 0x000fe20000400000 */
[----:B------:R-:W0:Y:S01]  /*03d0*/  MUFU.RCP R25, R25 ;  /* 0x0000001900197308 */ /* 0x000e220000001000 */
[----:B-1----:R-:W-:-:S07]  /*03e0*/  FSEL R22, R24, 1, P0 ;  /* 0x3f80000018167808 */ /* 0x002fce0000000000 */
[----:B------:R1:W3:Y:S01]  /*03f0*/  MUFU.RCP R5, R28 ;  /* 0x0000001c00057308 */ /* 0x0002e20000001000 */
[----:B------:R-:W-:Y:S01]  /*0400*/  FSEL R24, R24, 1, P1 ;  /* 0x3f80000018187808 */ /* 0x000fe20000800000 */
[----:B------:R-:W-:Y:S01]  /*0410*/  @!P2 FMUL R22, R22, 16777216 ;  /* 0x4b8000001616a820 */ /* 0x000fe20000400000 */
[--C-:B--2---:R-:W-:Y:S01]  /*0420*/  FADD R13, R13, R19.reuse ;  /* 0x000000130d0d7221 */ /* 0x104fe20000000000 */
[--C-:B------:R-:W-:Y:S01]  /*0430*/  FADD R12, R12, R19.reuse ;  /* 0x000000130c0c7221 */ /* 0x100fe20000000000 */
[--C-:B------:R-:W-:Y:S01]  /*0440*/  FADD R14, R14, R19.reuse ;  /* 0x000000130e0e7221 */ /* 0x100fe20000000000 */
[----:B------:R-:W-:Y:S01]  /*0450*/  @!P3 FMUL R24, R24, 16777216 ;  /* 0x4b8000001818b820 */ /* 0x000fe20000400000 */
[----:B------:R-:W-:Y:S01]  /*0460*/  FADD R15, R15, R19 ;  /* 0x000000130f0f7221 */ /* 0x000fe20000000000 */
[----:B0-----:R-:W-:Y:S01]  /*0470*/  FMUL R21, R25, R22 ;  /* 0x0000001619157220 */ /* 0x001fe20000400000 */
[C---:B----4-:R-:W-:Y:S01]  /*0480*/  FADD R22, -R18.reuse, R12 ;  /* 0x0000000c12167221 */ /* 0x050fe20000000100 */
[C---:B------:R-:W-:Y:S01]  /*0490*/  FADD R26, -R18.reuse, R14 ;  /* 0x0000000e121a7221 */ /* 0x040fe20000000100 */
[C---:B-1----:R-:W-:Y:S01]  /*04a0*/  FADD R28, -R18.reuse, R15 ;  /* 0x0000000f121c7221 */ /* 0x042fe20000000100 */
[----:B---3--:R-:W-:Y:S01]  /*04b0*/  FMUL R5, R5, R24 ;  /* 0x0000001805057220 */ /* 0x008fe20000400000 */
[----:B------:R-:W-:-:S02]  /*04c0*/  FADD R24, -R18, R13 ;  /* 0x0000000d12187221 */ /* 0x000fc40000000100 */
[----:B------:R-:W0:Y:S01]  /*04d0*/  LDC.64 R18, c[0x0][0x240] ;  /* 0x00009000ff127b82 */ /* 0x000e220000000a00 */
[C---:B------:R-:W-:Y:S01]  /*04e0*/  FMUL R27, R21.reuse, R22 ;  /* 0x00000016151b7220 */ /* 0x040fe20000400000 */
[C---:B------:R-:W-:Y:S01]  /*04f0*/  FMUL R24, R21.reuse, R24 ;  /* 0x0000001815187220 */ /* 0x040fe20000400000 */
[C---:B------:R-:W-:Y:S01]  /*0500*/  FMUL R23, R21.reuse, R26 ;  /* 0x0000001a15177220 */ /* 0x040fe20000400000 */
[----:B------:R-:W-:Y:S01]  /*0510*/  FMUL R25, R21, R28 ;  /* 0x0000001c15197220 */ /* 0x000fe20000400000 */
[--C-:B-----5:R-:W-:Y:S01]  /*0520*/  FADD R9, R9, R16.reuse ;  /* 0x0000001009097221 */ /* 0x120fe20000000000 */
[--C-:B------:R-:W-:Y:S01]  /*0530*/  FADD R8, R8, R16.reuse ;  /* 0x0000001008087221 */ /* 0x100fe20000000000 */
[--C-:B------:R-:W-:Y:S01]  /*0540*/  FADD R10, R10, R16.reuse ;  /* 0x000000100a0a7221 */ /* 0x100fe20000000000 */
[----:B------:R-:W-:Y:S01]  /*0550*/  FADD R11, R11, R16 ;  /* 0x000000100b0b7221 */ /* 0x000fe20000000000 */
[C-C-:B------:R-:W-:Y:S01]  /*0560*/  FFMA R22, R17.reuse, R24, R20.reuse ;  /* 0x0000001811167223 */ /* 0x140fe20000000014 */
[C-C-:B------:R-:W-:Y:S01]  /*0570*/  FFMA R21, R17.reuse, R27, R20.reuse ;  /* 0x0000001b11157223 */ /* 0x140fe20000000014 */
[C-C-:B------:R-:W-:Y:S01]  /*0580*/  FFMA R23, R17.reuse, R23, R20.reuse ;  /* 0x0000001711177223 */ /* 0x140fe20000000014 */
[----:B------:R-:W-:Y:S01]  /*0590*/  FFMA R17, R17, R25, R20 ;  /* 0x0000001911117223 */ /* 0x000fe20000000014 */
[C---:B------:R-:W-:Y:S01]  /*05a0*/  FADD R20, -R2.reuse, R9 ;  /* 0x0000000902147221 */ /* 0x040fe20000000100 */
[C---:B------:R-:W-:Y:S01]  /*05b0*/  FADD R16, -R2.reuse, R8 ;  /* 0x0000000802107221 */ /* 0x040fe20000000100 */
[C---:B------:R-:W-:Y:S01]  /*05c0*/  FADD R24, -R2.reuse, R10 ;  /* 0x0000000a02187221 */ /* 0x040fe20000000100 */
[----:B------:R-:W-:Y:S01]  /*05d0*/  FADD R2, -R2, R11 ;  /* 0x0000000b02027221 */ /* 0x000fe20000000100 */
[C---:B------:R-:W-:Y:S01]  /*05e0*/  FMUL R20, R5.reuse, R20 ;  /* 0x0000001405147220 */ /* 0x040fe20000400000 */
[C---:B------:R-:W-:Y:S01]  /*05f0*/  FMUL R29, R5.reuse, R16 ;  /* 0x00000010051d7220 */ /* 0x040fe20000400000 */
[C---:B------:R-:W-:Y:S01]  /*0600*/  FMUL R27, R5.reuse, R24 ;  /* 0x00000018051b7220 */ /* 0x040fe20000400000 */
[----:B------:R-:W-:Y:S01]  /*0610*/  FMUL R25, R5, R2 ;  /* 0x0000000205197220 */ /* 0x000fe20000400000 */
[C-C-:B------:R-:W-:Y:S01]  /*0620*/  FFMA R5, R3.reuse, R20, R4.reuse ;  /* 0x0000001403057223 */ /* 0x140fe20000000004 */
[C-C-:B------:R-:W-:Y:S01]  /*0630*/  FFMA R20, R3.reuse, R29, R4.reuse ;  /* 0x0000001d03147223 */ /* 0x140fe20000000004 */
[C-C-:B------:R-:W-:Y:S01]  /*0640*/  FFMA R24, R3.reuse, R27, R4.reuse ;  /* 0x0000001b03187223 */ /* 0x140fe20000000004 */
[----:B------:R-:W-:Y:S01]  /*0650*/  FFMA R25, R3, R25, R4 ;  /* 0x0000001903197223 */ /* 0x000fe20000000004 */
[----:B------:R-:W-:Y:S01]  /*0660*/  FSETP.GEU.AND P6, PT, R17, RZ, PT ;  /* 0x000000ff1100720b */ /* 0x000fe20003fce000 */
[----:B0-----:R-:W-:Y:S01]  /*0670*/  IMAD.WIDE R2, R0, 0x4, R18 ;  /* 0x0000000400027825 */ /* 0x001fe200078e0212 */
[----:B------:R-:W-:-:S02]  /*0680*/  FSETP.GEU.AND P0, PT, R23, RZ, PT ;  /* 0x000000ff1700720b */ /* 0x000fc40003f0e000 */
[----:B------:R-:W-:Y:S02]  /*0690*/  FSETP.GEU.AND P1, PT, R22, RZ, PT ;  /* 0x000000ff1600720b */ /* 0x000fe40003f2e000 */
[----:B------:R-:W-:Y:S02]  /*06a0*/  FSETP.GEU.AND P2, PT, R21, RZ, PT ;  /* 0x000000ff1500720b */ /* 0x000fe40003f4e000 */
[----:B------:R-:W-:Y:S02]  /*06b0*/  SEL R19, R17, RZ, P6 ;  /* 0x000000ff11137207 */ /* 0x000fe40003000000 */
[----:B------:R-:W-:Y:S02]  /*06c0*/  FSETP.GEU.AND P3, PT, R25, RZ, PT ;  /* 0x000000ff1900720b */ /* 0x000fe40003f6e000 */
[----:B------:R-:W-:Y:S02]  /*06d0*/  FSETP.GEU.AND P4, PT, R24, RZ, PT ;  /* 0x000000ff1800720b */ /* 0x000fe40003f8e000 */
[----:B------:R-:W-:-:S02]  /*06e0*/  FSETP.GEU.AND P5, PT, R5, RZ, PT ;  /* 0x000000ff0500720b */ /* 0x000fc40003fae000 */
[----:B------:R-:W-:Y:S02]  /*06f0*/  FSETP.GEU.AND P6, PT, R20, RZ, PT ;  /* 0x000000ff1400720b */ /* 0x000fe40003fce000 */
[----:B------:R-:W-:Y:S02]  /*0700*/  SEL R18, R23, RZ, P0 ;  /* 0x000000ff17127207 */ /* 0x000fe40000000000 */
[----:B------:R-:W-:Y:S02]  /*0710*/  SEL R17, R22, RZ, P1 ;  /* 0x000000ff16117207 */ /* 0x000fe40000800000 */
[----:B------:R-:W-:Y:S02]  /*0720*/  SEL R16, R21, RZ, P2 ;  /* 0x000000ff15107207 */ /* 0x000fe40001000000 */
[----:B------:R-:W-:Y:S02]  /*0730*/  SEL R23, R25, RZ, P3 ;  /* 0x000000ff19177207 */ /* 0x000fe40001800000 */
[----:B------:R-:W-:-:S02]  /*0740*/  SEL R22, R24, RZ, P4 ;  /* 0x000000ff18167207 */ /* 0x000fc40002000000 */
[----:B------:R-:W-:Y:S02]  /*0750*/  SEL R21, R5, RZ, P5 ;  /* 0x000000ff05157207 */ /* 0x000fe40002800000 */
[----:B------:R-:W-:Y:S01]  /*0760*/  SEL R20, R20, RZ, P6 ;  /* 0x000000ff14147207 */ /* 0x000fe20003000000 */
[----:B------:R-:W-:Y:S04]  /*0770*/  STG.E.128 desc[UR4][R6.64], R12 ;  /* 0x0000000c06007986 */ /* 0x000fe8000c101d04 */
[----:B------:R-:W-:Y:S04]  /*0780*/  STG.E.128 desc[UR4][R6.64+0x800], R8 ;  /* 0x0008000806007986 */ /* 0x000fe8000c101d04 */
[----:B------:R-:W-:Y:S04]  /*0790*/  STG.E.128 desc[UR4][R2.64], R16 ;  /* 0x0000001002007986 */ /* 0x000fe8000c101d04 */
[----:B------:R-:W-:Y:S01]  /*07a0*/  STG.E.128 desc[UR4][R2.64+0x800], R20 ;  /* 0x0008001402007986 */ /* 0x000fe2000c101d04 */
[----:B------:R-:W-:Y:S05]  /*07b0*/  EXIT ;  /* 0x000000000000794d */ /* 0x000fea0003800000 */
.L_x_0:
[----:B------:R-:W-:-:S00]  /*07c0*/  BRA `(.L_x_0) ;  /* 0xfffffffc00fc7947 */ /* 0x000fc0000383ffff */
[----:B------:R-:W-:-:S00]  /*07d0*/  NOP ;  /* 0x0000000000007918 */ /* 0x000fc00000000000 */
        /* <DEDUP_REMOVED lines=10> */
.L_x_1:


//--------------------- .nv.global.init           --------------------------
	.section	.nv.global.init,"aw",@progbits
.nv.global.init:
	.type		_$_str,@object
	.size		_$_str,(_$_str_$_2 - _$_str)
_$_str:
        /*0000*/ 	.byte	0x5f, 0x5f, 0x43, 0x55, 0x44, 0x41, 0x5f, 0x46, 0x54, 0x5a, 0x00
	.type		_$_str_$_2,@object
	.size		_$_str_$_2,(.L_1 - _$_str_$_2)
_$_str_$_2:
        /*000b*/ 	.byte	0x5f, 0x5f, 0x43, 0x55, 0x44, 0x41, 0x5f, 0x50, 0x52, 0x45, 0x43, 0x5f, 0x53, 0x51, 0x52, 0x54
        /*001b*/ 	.byte	0x00
.L_1:


//--------------------- .nv.constant0.triton_poi_fused__native_batch_norm_legit_no_training_convolution_relu_31 --------------------------
	.section	.nv.constant0.triton_poi_fused__native_batch_norm_legit_no_training_convolution_relu_31,"a",@progbits
	.sectionflags	@""
	.align	4
.nv.constant0.triton_poi_fused__native_batch_norm_legit_no_training_convolution_relu_31:
	.zero		588
